//
// Generated by NVIDIA NVVM Compiler
//
// Compiler Build ID: CL-36424714
// Cuda compilation tools, release 13.0, V13.0.88
// Based on NVVM 20.0.0
//

.version 9.0
.target sm_100
.address_size 64

	// .globl	_Z3maxPiS_

.visible .entry _Z3maxPiS_(
	.param .u64 .ptr .align 1 _Z3maxPiS__param_0,
	.param .u64 .ptr .align 1 _Z3maxPiS__param_1
)
{
	.reg .b32 	%r<5>;
	.reg .b64 	%rd<7>;

	ld.param.u64 	%rd1, [_Z3maxPiS__param_0];
	ld.param.u64 	%rd2, [_Z3maxPiS__param_1];
	cvta.to.global.u64 	%rd3, %rd2;
	cvta.to.global.u64 	%rd4, %rd1;
	mov.u32 	%r1, %tid.x;
	ld.global.u32 	%r2, [%rd4];
	st.global.u32 	[%rd3], %r2;
	mul.wide.u32 	%rd5, %r1, 4;
	add.s64 	%rd6, %rd4, %rd5;
	ld.global.u32 	%r3, [%rd6];
	atom.global.min.s32 	%r4, [%rd3], %r3;
	ret;

}


// ===== COMPILED SASS (sm_100) =====

	.target	sm_100

	.elftype	@"ET_EXEC"


//--------------------- .note.nv.tkinfo           --------------------------
	.section	.note.nv.tkinfo,"",@"SHT_NOTE"
	.sectionflags	@"SHF_NOTE_NV_TKINFO"
	.tkinfo
        /*0018*/ 	.word	0x00000002
        /*0030*/ 	.string	""
        /*0030*/ 	.string	"ptxas"
        /*0030*/ 	.string	"Cuda compilation tools, release 13.0, V13.0.88"
        /*0030*/ 	.string	"Build cuda_13.0.r13.0/compiler.36424714_0"
        /*0030*/ 	.string	"-arch sm_100 -m 64 "



//--------------------- .note.nv.cuinfo           --------------------------
	.section	.note.nv.cuinfo,"",@"SHT_NOTE"
	.sectionflags	@"SHF_NOTE_NV_CUINFO"
        /*0018*/ 	.short	0x0002
        /*001a*/ 	.short	0x0064
        /*001c*/ 	.short	0x0082
	.zero		2


//--------------------- .nv.info                  --------------------------
	.section	.nv.info,"",@"SHT_CUDA_INFO"
	.align	4


	//----- nvinfo : EIATTR_REGCOUNT
	.align		4
        /*0000*/ 	.byte	0x04, 0x2f
        /*0002*/ 	.short	(.L_1 - .L_0)
	.align		4
.L_0:
        /*0004*/ 	.word	index@(_Z3maxPiS_)
        /*0008*/ 	.word	0x0000000c


	//----- nvinfo : EIATTR_FRAME_SIZE
	.align		4
.L_1:
        /*000c*/ 	.byte	0x04, 0x11
        /*000e*/ 	.short	(.L_3 - .L_2)
	.align		4
.L_2:
        /*0010*/ 	.word	index@(_Z3maxPiS_)
        /*0014*/ 	.word	0x00000000


	//----- nvinfo : EIATTR_MIN_STACK_SIZE
	.align		4
.L_3:
        /*0018*/ 	.byte	0x04, 0x12
        /*001a*/ 	.short	(.L_5 - .L_4)
	.align		4
.L_4:
        /*001c*/ 	.word	index@(_Z3maxPiS_)
        /*0020*/ 	.word	0x00000000
.L_5:


//--------------------- .nv.compat                --------------------------
	.section	.nv.compat,"",@"SHT_CUDA_COMPAT_INFO"
	.align	4
        /*0000*/ 	.byte	0x02, 0x09, 0x00, 0x00, 0x02, 0x02, 0x01, 0x00, 0x02, 0x05, 0x05, 0x00, 0x03, 0x07, 0x01, 0x01
        /*0010*/ 	.byte	0x02, 0x03, 0x00, 0x00, 0x02, 0x06, 0x01, 0x00, 0x04, 0x0b, 0x08, 0x00, 0x09, 0x00, 0x00, 0x00
        /*0020*/ 	.byte	0x00, 0x00, 0x00, 0x00


//--------------------- .nv.info._Z3maxPiS_       --------------------------
	.section	.nv.info._Z3maxPiS_,"",@"SHT_CUDA_INFO"
	.sectionflags	@""
	.align	4


	//----- nvinfo : EIATTR_CUDA_API_VERSION
	.align		4
        /*0000*/ 	.byte	0x04, 0x37
        /*0002*/ 	.short	(.L_7 - .L_6)
.L_6:
        /*0004*/ 	.word	0x00000082


	//----- nvinfo : EIATTR_KPARAM_INFO
	.align		4
.L_7:
        /*0008*/ 	.byte	0x04, 0x17
        /*000a*/ 	.short	(.L_9 - .L_8)
.L_8:
        /*000c*/ 	.word	0x00000000
        /*0010*/ 	.short	0x0001
        /*0012*/ 	.short	0x0008
        /*0014*/ 	.byte	0x00, 0xf5, 0x21, 0x00


	//----- nvinfo : EIATTR_KPARAM_INFO
	.align		4
.L_9:
        /*0018*/ 	.byte	0x04, 0x17
        /*001a*/ 	.short	(.L_11 - .L_10)
.L_10:
        /*001c*/ 	.word	0x00000000
        /*0020*/ 	.short	0x0000
        /*0022*/ 	.short	0x0000
        /*0024*/ 	.byte	0x00, 0xf5, 0x21, 0x00


	//----- nvinfo : EIATTR_SPARSE_MMA_MASK
	.align		4
.L_11:
        /*0028*/ 	.byte	0x03, 0x50
        /*002a*/ 	.short	0x0000


	//----- nvinfo : EIATTR_MAXREG_COUNT
	.align		4
        /*002c*/ 	.byte	0x03, 0x1b
        /*002e*/ 	.short	0x00ff


	//----- nvinfo : EIATTR_MERCURY_ISA_VERSION
	.align		4
        /*0030*/ 	.byte	0x03, 0x5f
        /*0032*/ 	.short	0x0101


	//----- nvinfo : EIATTR_INT_WARP_WIDE_INSTR_OFFSETS
	.align		4
        /*0034*/ 	.byte	0x04, 0x31
        /*0036*/ 	.short	(.L_13 - .L_12)


	//   ....[0]....
.L_12:
        /*0038*/ 	.word	0x000000b0


	//   ....[1]....
        /*003c*/ 	.word	0x000000e0


	//----- nvinfo : EIATTR_VRC_CTA_INIT_COUNT
	.align		4
.L_13:
        /*0040*/ 	.byte	0x02, 0x4a
	.zero		1
	.zero		1


	//----- nvinfo : EIATTR_EXIT_INSTR_OFFSETS
	.align		4
        /*0044*/ 	.byte	0x04, 0x1c
        /*0046*/ 	.short	(.L_15 - .L_14)


	//   ....[0]....
.L_14:
        /*0048*/ 	.word	0x00000110


	//----- nvinfo : EIATTR_CBANK_PARAM_SIZE
	.align		4
.L_15:
        /*004c*/ 	.byte	0x03, 0x19
        /*004e*/ 	.short	0x0010


	//----- nvinfo : EIATTR_PARAM_CBANK
	.align		4
        /*0050*/ 	.byte	0x04, 0x0a
        /*0052*/ 	.short	(.L_17 - .L_16)
	.align		4
.L_16:
        /*0054*/ 	.word	index@(.nv.constant0._Z3maxPiS_)
        /*0058*/ 	.short	0x0380
        /*005a*/ 	.short	0x0010


	//----- nvinfo : EIATTR_SW_WAR
	.align		4
.L_17:
        /*005c*/ 	.byte	0x04, 0x36
        /*005e*/ 	.short	(.L_19 - .L_18)
.L_18:
        /*0060*/ 	.word	0x00000008
.L_19:


//--------------------- .nv.callgraph             --------------------------
	.section	.nv.callgraph,"",@"SHT_CUDA_CALLGRAPH"
	.align	4
	.sectionentsize	8
	.align		4
        /*0000*/ 	.word	0x00000000
	.align		4
        /*0004*/ 	.word	0xffffffff
	.align		4
        /*0008*/ 	.word	0x00000000
	.align		4
        /*000c*/ 	.word	0xfffffffe
	.align		4
        /*0010*/ 	.word	0x00000000
	.align		4
        /*0014*/ 	.word	0xfffffffd
	.align		4
        /*0018*/ 	.word	0x00000000
	.align		4
        /*001c*/ 	.word	0xfffffffc


//--------------------- .text._Z3maxPiS_          --------------------------
	.section	.text._Z3maxPiS_,"ax",@progbits
	.align	128
        .global         _Z3maxPiS_
        .type           _Z3maxPiS_,@function
        .size           _Z3maxPiS_,(.L_x_1 - _Z3maxPiS_)
        .other          _Z3maxPiS_,@"STO_CUDA_ENTRY STV_DEFAULT"
_Z3maxPiS_:
.text._Z3maxPiS_:
[----:B------:R-:W-:Y:S08]  /*0000*/  LDC R1, c[0x0][0x37c] ;  /* 0x0000df00ff017b82 */ /* 0x000ff00000000800 */
[----:B------:R-:W0:Y:S01]  /*0010*/  LDC.64 R2, c[0x0][0x380] ;  /* 0x0000e000ff027b82 */ /* 0x000e220000000a00 */
[----:B------:R-:W0:Y:S01]  /*0020*/  LDCU.64 UR6, c[0x0][0x358] ;  /* 0x00006b00ff0677ac */ /* 0x000e220008000a00 */
[----:B------:R-:W1:Y:S06]  /*0030*/  S2R R9, SR_TID.X ;  /* 0x0000000000097919 */ /* 0x000e6c0000002100 */
[----:B------:R-:W1:Y:S01]  /*0040*/  LDC.64 R6, c[0x0][0x380] ;  /* 0x0000e000ff067b82 */ /* 0x000e620000000a00 */
[----:B0-----:R-:W2:Y:S07]  /*0050*/  LDG.E R3, desc[UR6][R2.64] ;  /* 0x0000000602037981 */ /* 0x001eae000c1e1900 */
[----:B------:R-:W2:Y:S01]  /*0060*/  LDC.64 R4, c[0x0][0x388] ;  /* 0x0000e200ff047b82 */ /* 0x000ea20000000a00 */
[----:B-1----:R-:W-:Y:S01]  /*0070*/  IMAD.WIDE.U32 R6, R9, 0x4, R6 ;  /* 0x0000000409067825 */ /* 0x002fe200078e0006 */
[----:B------:R-:W0:Y:S01]  /*0080*/  S2R R0, SR_LANEID ;  /* 0x0000000000007919 */ /* 0x000e220000000000 */
[----:B--2---:R-:W-:Y:S04]  /*0090*/  STG.E desc[UR6][R4.64], R3 ;  /* 0x0000000304007986 */ /* 0x004fe8000c101906 */
[----:B------:R-:W2:Y:S01]  /*00a0*/  LDG.E R6, desc[UR6][R6.64] ;  /* 0x0000000606067981 */ /* 0x000ea2000c1e1900 */
[----:B------:R-:W-:-:S02]  /*00b0*/  VOTEU.ANY UR4, UPT, PT ;  /* 0x0000000000047886 */ /* 0x000fc400038e0100 */
[----:B------:R-:W-:-:S06]  /*00c0*/  UFLO.U32 UR4, UR4 ;  /* 0x00000004000472bd */ /* 0x000fcc00080e0000 */
[----:B0-----:R-:W-:Y:S02]  /*00d0*/  ISETP.EQ.U32.AND P0, PT, R0, UR4, PT ;  /* 0x0000000400007c0c */ /* 0x001fe4000bf02070 */
[----:B--2---:R-:W-:-:S13]  /*00e0*/  CREDUX.MIN.S32 UR5, R6 ;  /* 0x00000000060572cc */ /* 0x004fda0000008200 */
[----:B------:R-:W-:-:S05]  /*00f0*/  MOV R9, UR5 ;  /* 0x0000000500097c02 */ /* 0x000fca0008000f00 */
[----:B------:R-:W-:Y:S01]  /*0100*/  @P0 REDG.E.MIN.S32.STRONG.GPU desc[UR6][R4.64], R9 ;  /* 0x000000090400098e */ /* 0x000fe2000c92e306 */
[----:B------:R-:W-:Y:S05]  /*0110*/  EXIT ;  /* 0x000000000000794d */ /* 0x000fea0003800000 */
.L_x_0:
[----:B------:R-:W-:-:S00]  /*0120*/  BRA `(.L_x_0) ;  /* 0xfffffffc00fc7947 */ /* 0x000fc0000383ffff */
[----:B------:R-:W-:-:S00]  /*0130*/  NOP ;  /* 0x0000000000007918 */ /* 0x000fc00000000000 */
        /* <DEDUP_REMOVED lines=12> */
.L_x_1:


//--------------------- .nv.shared.reserved.0     --------------------------
	.section	.nv.shared.reserved.0,"aw",@nobits
	.weak		__nv_reservedSMEM_offset_0_alias
	.size		__nv_reservedSMEM_offset_0_alias, 0, 64
	.other		__nv_reservedSMEM_offset_0_alias,@"STO_CUDA_RESERVED_SHARED STV_DEFAULT"
__nv_reservedSMEM_offset_0_alias:
	.zero		0
	.zero		64


//--------------------- .nv.constant0._Z3maxPiS_  --------------------------
	.section	.nv.constant0._Z3maxPiS_,"a",@progbits
	.sectionflags	@""
	.align	4
.nv.constant0._Z3maxPiS_:
	.zero		912


//--------------------- SYMBOLS --------------------------

	.type		.nv.reservedSmem.offset0,@object
	.size		.nv.reservedSmem.offset0,0x4
